	.headerflags	@"EF_CUDA_TEXMODE_UNIFIED EF_CUDA_64BIT_ADDRESS EF_CUDA_ACCELERATORS EF_CUDA_SM90 EF_CUDA_VIRTUAL_SM(EF_CUDA_SM90)"
	.elftype	@"ET_EXEC"


//--------------------- .nv.info                  --------------------------
	.section	.nv.info,"",@"SHT_CUDA_INFO"
	.align	4


	//----- nvinfo : EIATTR_REGCOUNT
	.align		4
        /*0000*/ 	.byte	0x04, 0x2f
        /*0002*/ 	.short	(.L_2 - .L_1)
	.align		4
.L_1:
        /*0004*/ 	.word	index@(triton_poi_fused_cat_8)
        /*0008*/ 	.word	0x00000020


	//----- nvinfo : EIATTR_MIN_STACK_SIZE
	.align		4
.L_2:
        /*000c*/ 	.byte	0x04, 0x12
        /*000e*/ 	.short	(.L_4 - .L_3)
	.align		4
.L_3:
        /*0010*/ 	.word	index@(triton_poi_fused_cat_8)
        /*0014*/ 	.word	0x00000000


	//----- nvinfo : EIATTR_FRAME_SIZE
	.align		4
.L_4:
        /*0018*/ 	.byte	0x04, 0x11
        /*001a*/ 	.short	(.L_6 - .L_5)
	.align		4
.L_5:
        /*001c*/ 	.word	index@(triton_poi_fused_cat_8)
        /*0020*/ 	.word	0x00000000


	//----- nvinfo : EIATTR_MIN_STACK_SIZE
	.align		4
.L_6:
        /*0024*/ 	.byte	0x04, 0x12
        /*0026*/ 	.short	(.L_8 - .L_7)
	.align		4
.L_7:
        /*0028*/ 	.word	index@(triton_poi_fused_cat_8)
        /*002c*/ 	.word	0x00000000
.L_8:


//--------------------- .nv.info.triton_poi_fused_cat_8 --------------------------
	.section	.nv.info.triton_poi_fused_cat_8,"",@"SHT_CUDA_INFO"
	.sectionflags	@""
	.align	4


	//----- nvinfo : EIATTR_CUDA_API_VERSION
	.align		4
        /*0000*/ 	.byte	0x04, 0x37
        /*0002*/ 	.short	(.L_10 - .L_9)
.L_9:
        /*0004*/ 	.word	0x0000007c


	//----- nvinfo : EIATTR_KPARAM_INFO
	.align		4
.L_10:
        /*0008*/ 	.byte	0x04, 0x17
        /*000a*/ 	.short	(.L_12 - .L_11)
.L_11:
        /*000c*/ 	.word	0x00000000
        /*0010*/ 	.short	0x0003
        /*0012*/ 	.short	0x0018
        /*0014*/ 	.byte	0x00, 0xf0, 0x11, 0x00


	//----- nvinfo : EIATTR_KPARAM_INFO
	.align		4
.L_12:
        /*0018*/ 	.byte	0x04, 0x17
        /*001a*/ 	.short	(.L_14 - .L_13)
.L_13:
        /*001c*/ 	.word	0x00000000
        /*0020*/ 	.short	0x0002
        /*0022*/ 	.short	0x0010
        /*0024*/ 	.byte	0x00, 0xf4, 0x21, 0x00


	//----- nvinfo : EIATTR_KPARAM_INFO
	.align		4
.L_14:
        /*0028*/ 	.byte	0x04, 0x17
        /*002a*/ 	.short	(.L_16 - .L_15)
.L_15:
        /*002c*/ 	.word	0x00000000
        /*0030*/ 	.short	0x0001
        /*0032*/ 	.short	0x0008
        /*0034*/ 	.byte	0x00, 0xf4, 0x21, 0x00


	//----- nvinfo : EIATTR_KPARAM_INFO
	.align		4
.L_16:
        /*0038*/ 	.byte	0x04, 0x17
        /*003a*/ 	.short	(.L_18 - .L_17)
.L_17:
        /*003c*/ 	.word	0x00000000
        /*0040*/ 	.short	0x0000
        /*0042*/ 	.short	0x0000
        /*0044*/ 	.byte	0x00, 0xf4, 0x21, 0x00


	//----- nvinfo : EIATTR_SPARSE_MMA_MASK
	.align		4
.L_18:
        /*0048*/ 	.byte	0x03, 0x50
        /*004a*/ 	.short	0x0000


	//----- nvinfo : EIATTR_MAXREG_COUNT
	.align		4
        /*004c*/ 	.byte	0x03, 0x1b
        /*004e*/ 	.short	0x00ff


	//----- nvinfo : EIATTR_EXIT_INSTR_OFFSETS
	.align		4
        /*0050*/ 	.byte	0x04, 0x1c
        /*0052*/ 	.short	(.L_20 - .L_19)


	//   ....[0]....
.L_19:
        /*0054*/ 	.word	0x000013a0


	//----- nvinfo : EIATTR_REQNTID
	.align		4
.L_20:
        /*0058*/ 	.byte	0x04, 0x10
        /*005a*/ 	.short	(.L_22 - .L_21)
.L_21:
        /*005c*/ 	.word	0x00000080
        /*0060*/ 	.word	0x00000001
        /*0064*/ 	.word	0x00000001


	//----- nvinfo : EIATTR_CBANK_PARAM_SIZE
	.align		4
.L_22:
        /*0068*/ 	.byte	0x03, 0x19
        /*006a*/ 	.short	0x001c


	//----- nvinfo : EIATTR_PARAM_CBANK
	.align		4
        /*006c*/ 	.byte	0x04, 0x0a
        /*006e*/ 	.short	(.L_24 - .L_23)
	.align		4
.L_23:
        /*0070*/ 	.word	index@(.nv.constant0.triton_poi_fused_cat_8)
        /*0074*/ 	.short	0x0210
        /*0076*/ 	.short	0x001c


	//----- nvinfo : EIATTR_SW_WAR
	.align		4
.L_24:
        /*0078*/ 	.byte	0x04, 0x36
        /*007a*/ 	.short	(.L_26 - .L_25)
.L_25:
        /*007c*/ 	.word	0x00000008
.L_26:


//--------------------- .nv.callgraph             --------------------------
	.section	.nv.callgraph,"",@"SHT_CUDA_CALLGRAPH"
	.align	4
	.sectionentsize	8
	.align		4
        /*0000*/ 	.word	0x00000000
	.align		4
        /*0004*/ 	.word	0xffffffff
	.align		4
        /*0008*/ 	.word	0x00000000
	.align		4
        /*000c*/ 	.word	0xfffffffe
	.align		4
        /*0010*/ 	.word	0x00000000
	.align		4
        /*0014*/ 	.word	0xfffffffd
	.align		4
        /*0018*/ 	.word	0x00000000
	.align		4
        /*001c*/ 	.word	0xfffffffc


//--------------------- .nv.constant4             --------------------------
	.section	.nv.constant4,"a",@progbits
	.align	8
	.align		8
.nv.constant4:
        /*0000*/ 	.dword	_$_str


//--------------------- .text.triton_poi_fused_cat_8 --------------------------
	.section	.text.triton_poi_fused_cat_8,"ax",@progbits
	.align	128
        .global         triton_poi_fused_cat_8
        .type           triton_poi_fused_cat_8,@function
        .size           triton_poi_fused_cat_8,(.L_x_1 - triton_poi_fused_cat_8)
        .other          triton_poi_fused_cat_8,@"STO_CUDA_ENTRY STV_DEFAULT"
triton_poi_fused_cat_8:
.text.triton_poi_fused_cat_8:
[----:B------:R-:W-:Y:S01]  /*0000*/  LDC R1, c[0x0][0x28] ;  /* 0x00000a00ff017b82 */ /* 0x000fe20000000800 */
[----:B------:R-:W1:Y:S07]  /*0010*/  S2R R0, SR_TID.X ;  /* 0x0000000000007919 */ /* 0x000e6e0000002100 */
[----:B------:R-:W2:Y:S01]  /*0020*/  LDC.64 R8, c[0x0][0x210] ;  /* 0x00008400ff087b82 */ /* 0x000ea20000000a00 */
[----:B------:R-:W-:Y:S01]  /*0030*/  CS2R R6, SRZ ;  /* 0x0000000000067805 */ /* 0x000fe2000001ff00 */
[----:B------:R-:W-:Y:S01]  /*0040*/  ULDC.64 UR4, c[0x0][0x208] ;  /* 0x0000820000047ab9 */ /* 0x000fe20000000a00 */
[----:B------:R-:W3:Y:S01]  /*0050*/  S2R R23, SR_CTAID.X ;  /* 0x0000000000177919 */ /* 0x000ee20000002500 */
[----:B------:R-:W-:Y:S01]  /*0060*/  IMAD.MOV.U32 R14, RZ, RZ, 0x3ab5ebe6 ;  /* 0x3ab5ebe6ff0e7424 */ /* 0x000fe200078e00ff */
[----:B------:R-:W-:Y:S01]  /*0070*/  ULDC.64 UR6, c[0x0][0x218] ;  /* 0x0000860000067ab9 */ /* 0x000fe20000000a00 */
[----:B-1----:R-:W-:Y:S01]  /*0080*/  IMAD.SHL.U32 R0, R0, 0x4, RZ ;  /* 0x0000000400007824 */ /* 0x002fe200078e00ff */
[----:B---3--:R-:W-:-:S04]  /*0090*/  SHF.R.S32.HI R12, RZ, 0x15, R23 ;  /* 0x00000015ff0c7819 */ /* 0x008fc80000011417 */
[----:B------:R-:W-:Y:S02]  /*00a0*/  LOP3.LUT R0, R0, 0x1fc, RZ, 0xc0, !PT ;  /* 0x000001fc00007812 */ /* 0x000fe400078ec0ff */
[----:B------:R-:W-:-:S03]  /*00b0*/  SGXT R12, R12, 0x1 ;  /* 0x000000010c0c781a */ /* 0x000fc60000000200 */
[----:B------:R-:W-:-:S05]  /*00c0*/  IMAD R23, R23, 0x400, R0 ;  /* 0x0000040017177824 */ /* 0x000fca00078e0200 */
[CC--:B------:R-:W-:Y:S02]  /*00d0*/  LEA.HI R3, R12.reuse, R23.reuse, RZ, 0xc ;  /* 0x000000170c037211 */ /* 0x0c0fe400078f60ff */
[----:B------:R-:W-:Y:S02]  /*00e0*/  LEA.HI R4, R12, R23, RZ, 0x13 ;  /* 0x000000170c047211 */ /* 0x000fe400078f98ff */
[----:B------:R-:W-:Y:S02]  /*00f0*/  SHF.R.S32.HI R0, RZ, 0xc, R3 ;  /* 0x0000000cff007819 */ /* 0x000fe40000011403 */
[----:B------:R-:W-:Y:S02]  /*0100*/  SHF.R.S32.HI R10, RZ, 0x13, R4 ;  /* 0x00000013ff0a7819 */ /* 0x000fe40000011404 */
[----:B------:R-:W-:Y:S02]  /*0110*/  LEA.HI R2, R0, R0, RZ, 0x7 ;  /* 0x0000000000027211 */ /* 0x000fe400078f38ff */
[----:B------:R-:W-:Y:S01]  /*0120*/  LOP3.LUT R4, R4, 0xfff80000, RZ, 0xc0, !PT ;  /* 0xfff8000004047812 */ /* 0x000fe200078ec0ff */
[----:B------:R-:W-:Y:S01]  /*0130*/  IMAD.SHL.U32 R10, R10, 0x40000, RZ ;  /* 0x000400000a0a7824 */ /* 0x000fe200078e00ff */
[----:B------:R-:W-:-:S04]  /*0140*/  LOP3.LUT R5, R2, 0xffffff80, RZ, 0xc0, !PT ;  /* 0xffffff8002057812 */ /* 0x000fc800078ec0ff */
[----:B------:R-:W-:Y:S01]  /*0150*/  IADD3 R19, R10, R23, -R4 ;  /* 0x000000170a137210 */ /* 0x000fe20007ffe804 */
[----:B------:R-:W-:Y:S01]  /*0160*/  IMAD.IADD R0, R0, 0x1, -R5 ;  /* 0x0000000100007824 */ /* 0x000fe200078e0a05 */
[----:B------:R-:W-:-:S03]  /*0170*/  CS2R R4, SRZ ;  /* 0x0000000000047805 */ /* 0x000fc6000001ff00 */
[----:B--2---:R-:W-:Y:S01]  /*0180*/  IMAD.WIDE R18, R19, 0x4, R8 ;  /* 0x0000000413127825 */ /* 0x004fe200078e0208 */
[----:B------:R-:W-:-:S13]  /*0190*/  ISETP.GE.AND P1, PT, R0, 0x40, PT ;  /* 0x000000400000780c */ /* 0x000fda0003f26270 */
[----:B------:R-:W2:Y:S01]  /*01a0*/  @!P1 LDG.E.128 R4, desc[UR4][R18.64] ;  /* 0x0000000412049981 */ /* 0x000ea2000c1e1d00 */
[----:B------:R-:W-:Y:S02]  /*01b0*/  SHF.R.S32.HI R24, RZ, 0x1f, R10 ;  /* 0x0000001fff187819 */ /* 0x000fe4000001140a */
[----:B--2---:R-:W-:Y:S02]  /*01c0*/  SEL R22, R4, RZ, !P1 ;  /* 0x000000ff04167207 */ /* 0x004fe40004800000 */
[----:B------:R-:W-:Y:S02]  /*01d0*/  SEL R20, R5, RZ, !P1 ;  /* 0x000000ff05147207 */ /* 0x000fe40004800000 */
[----:B------:R-:W-:Y:S01]  /*01e0*/  SEL R16, R7, RZ, !P1 ;  /* 0x000000ff07107207 */ /* 0x000fe20004800000 */
[C---:B------:R-:W-:Y:S01]  /*01f0*/  FMUL R4, R22.reuse, 1.4426950216293334961 ;  /* 0x3fb8aa3b16047820 */ /* 0x040fe20000400000 */
[----:B------:R-:W-:Y:S01]  /*0200*/  FADD.FTZ R2, |R22|, -RZ ;  /* 0x800000ff16027221 */ /* 0x000fe20000010200 */
[----:B------:R-:W-:-:S02]  /*0210*/  FMUL R17, R20, 1.4426950216293334961 ;  /* 0x3fb8aa3b14117820 */ /* 0x000fc40000400000 */
[----:B------:R-:W-:Y:S02]  /*0220*/  FMUL R21, R16, 1.4426950216293334961 ;  /* 0x3fb8aa3b10157820 */ /* 0x000fe40000400000 */
[----:B------:R-:W1:Y:S01]  /*0230*/  FRND R4, R4 ;  /* 0x0000000400047307 */ /* 0x000e620000201000 */
[----:B------:R-:W-:Y:S02]  /*0240*/  FSETP.GEU.AND P0, PT, R2, 0.40999999642372131348, PT ;  /* 0x3ed1eb850200780b */ /* 0x000fe40003f0e000 */
[----:B------:R-:W-:-:S05]  /*0250*/  SEL R2, R6, RZ, !P1 ;  /* 0x000000ff06027207 */ /* 0x000fca0004800000 */
[----:B------:R-:W-:Y:S01]  /*0260*/  FMUL R5, R2, 1.4426950216293334961 ;  /* 0x3fb8aa3b02057820 */ /* 0x000fe20000400000 */
[----:B------:R-:W2:Y:S01]  /*0270*/  FRND R17, R17 ;  /* 0x0000001100117307 */ /* 0x000ea20000201000 */
[----:B-1----:R-:W-:Y:S02]  /*0280*/  FSEL R15, R4, RZ, P0 ;  /* 0x000000ff040f7208 */ /* 0x002fe40000000000 */
[----:B------:R-:W-:-:S05]  /*0290*/  LOP3.LUT R4, R3, 0xfffff000, RZ, 0xc0, !PT ;  /* 0xfffff00003047812 */ /* 0x000fca00078ec0ff */
[----:B------:R-:W-:Y:S01]  /*02a0*/  FRND R21, R21 ;  /* 0x0000001500157307 */ /* 0x000fe20000201000 */
[C---:B------:R-:W-:Y:S01]  /*02b0*/  FSETP.NEU.AND P6, PT, R15.reuse, 128, PT ;  /* 0x430000000f00780b */ /* 0x040fe20003fcd000 */
[----:B------:R-:W-:Y:S01]  /*02c0*/  FFMA.FTZ R6, -R15, 0.693145751953125, R22 ;  /* 0x3f3172000f067823 */ /* 0x000fe20000010116 */
[C---:B------:R-:W-:Y:S01]  /*02d0*/  ISETP.GT.AND P0, PT, R0.reuse, 0x3f, PT ;  /* 0x0000003f0000780c */ /* 0x040fe20003f04270 */
[----:B------:R-:W-:Y:S01]  /*02e0*/  IMAD.IADD R7, R23, 0x1, -R4 ;  /* 0x0000000117077824 */ /* 0x000fe200078e0a04 */
[C---:B------:R-:W-:Y:S01]  /*02f0*/  FSEL R18, R15.reuse, 127, P6 ;  /* 0x42fe00000f127808 */ /* 0x040fe20003000000 */
[----:B------:R-:W-:Y:S01]  /*0300*/  FFMA.FTZ R11, -R15, 1.428606765330187045e-06, R6 ;  /* 0x35bfbe8e0f0b7823 */ /* 0x000fe20000010106 */
[----:B------:R-:W-:Y:S01]  /*0310*/  IMAD.SHL.U32 R6, R0, 0x1000, RZ ;  /* 0x0000100000067824 */ /* 0x000fe200078e00ff */
[----:B------:R1:W-:Y:S02]  /*0320*/  FRND R3, R5 ;  /* 0x0000000500037307 */ /* 0x0003e40000201000 */
[----:B------:R-:W-:-:S02]  /*0330*/  FFMA.FTZ R4, R11, R14, 0.0083824126049876213074 ;  /* 0x3c0956630b047423 */ /* 0x000fc4000001000e */
[----:B------:R-:W-:Y:S02]  /*0340*/  IADD3 R0, P2, P3, R6, R7, R10 ;  /* 0x0000000706007210 */ /* 0x000fe40007b5e00a */
[C---:B------:R-:W-:Y:S01]  /*0350*/  FFMA.FTZ R4, R11.reuse, R4, 0.041667830199003219604 ;  /* 0x3d2aabe30b047423 */ /* 0x040fe20000010004 */
[----:B------:R-:W-:Y:S01]  /*0360*/  SHF.R.S32.HI R7, RZ, 0x1f, R7 ;  /* 0x0000001fff077819 */ /* 0x000fe20000011407 */
[----:B------:R-:W3:Y:S01]  /*0370*/  MUFU.EX2 R18, R18 ;  /* 0x0000001200127308 */ /* 0x000ee20000000800 */
[----:B-1----:R-:W-:Y:S01]  /*0380*/  SHF.R.S32.HI R5, RZ, 0x1f, R6 ;  /* 0x0000001fff057819 */ /* 0x002fe20000011406 */
[----:B------:R-:W-:Y:S01]  /*0390*/  FFMA.FTZ R4, R11, R4, 0.16666397452354431152 ;  /* 0x3e2aa9f60b047423 */ /* 0x000fe20000010004 */
[----:B------:R-:W-:Y:S02]  /*03a0*/  FADD.FTZ R6, |R2|, -RZ ;  /* 0x800000ff02067221 */ /* 0x000fe40000010200 */
[----:B------:R-:W-:Y:S01]  /*03b0*/  IADD3.X R5, R5, R7, R24, P2, P3 ;  /* 0x0000000705057210 */ /* 0x000fe200017e6418 */
[C---:B------:R-:W-:Y:S01]  /*03c0*/  FFMA.FTZ R10, R11.reuse, R4, 0.49999994039535522461 ;  /* 0x3efffffe0b0a7423 */ /* 0x040fe20000010004 */
[----:B------:R-:W-:Y:S01]  /*03d0*/  FADD.FTZ R4, |R20|, -RZ ;  /* 0x800000ff14047221 */ /* 0x000fe20000010200 */
[----:B------:R-:W-:Y:S01]  /*03e0*/  FADD.FTZ R7, |R16|, -RZ ;  /* 0x800000ff10077221 */ /* 0x000fe20000010200 */
[----:B------:R-:W-:Y:S01]  /*03f0*/  FSETP.GEU.AND P3, PT, R6, 0.40999999642372131348, PT ;  /* 0x3ed1eb850600780b */ /* 0x000fe20003f6e000 */
[----:B------:R-:W-:-:S02]  /*0400*/  FMUL R10, R11, R10 ;  /* 0x0000000a0b0a7220 */ /* 0x000fc40000400000 */
[----:B------:R-:W-:Y:S02]  /*0410*/  FSETP.GEU.AND P2, PT, R4, 0.40999999642372131348, PT ;  /* 0x3ed1eb850400780b */ /* 0x000fe40003f4e000 */
[----:B------:R-:W-:Y:S01]  /*0420*/  FSETP.GEU.AND P4, PT, R7, 0.40999999642372131348, PT ;  /* 0x3ed1eb850700780b */ /* 0x000fe20003f8e000 */
[----:B------:R-:W-:Y:S01]  /*0430*/  FFMA.FTZ R11, R11, R10, R11 ;  /* 0x0000000a0b0b7223 */ /* 0x000fe2000001000b */
[----:B--2---:R-:W-:Y:S01]  /*0440*/  FSEL R17, R17, RZ, P2 ;  /* 0x000000ff11117208 */ /* 0x004fe20001000000 */
[C---:B---3--:R-:W-:Y:S01]  /*0450*/  FADD R13, R18.reuse, -1 ;  /* 0xbf800000120d7421 */ /* 0x048fe20000000000 */
[----:B------:R-:W-:Y:S02]  /*0460*/  FSEL R3, R3, RZ, P3 ;  /* 0x000000ff03037208 */ /* 0x000fe40001800000 */
[----:B------:R-:W-:Y:S01]  /*0470*/  FSEL R21, R21, RZ, P4 ;  /* 0x000000ff15157208 */ /* 0x000fe20002000000 */
[----:B------:R-:W-:Y:S01]  /*0480*/  FFMA.FTZ R4, -R17, 0.693145751953125, R20 ;  /* 0x3f31720011047823 */ /* 0x000fe20000010114 */
[----:B------:R-:W-:Y:S01]  /*0490*/  FFMA.FTZ R18, R18, R11, R13 ;  /* 0x0000000b12127223 */ /* 0x000fe2000001000d */
[----:B------:R-:W-:Y:S01]  /*04a0*/  FFMA.FTZ R6, -R3, 0.693145751953125, R2 ;  /* 0x3f31720003067823 */ /* 0x000fe20000010102 */
[C---:B------:R-:W-:Y:S01]  /*04b0*/  FSETP.NEU.AND P2, PT, R17.reuse, 128, PT ;  /* 0x430000001100780b */ /* 0x040fe20003f4d000 */
[----:B------:R-:W-:Y:S01]  /*04c0*/  FFMA.FTZ R11, -R17, 1.428606765330187045e-06, R4 ;  /* 0x35bfbe8e110b7823 */ /* 0x000fe20000010104 */
[----:B------:R-:W-:Y:S01]  /*04d0*/  FFMA.FTZ R4, -R21, 0.693145751953125, R16 ;  /* 0x3f31720015047823 */ /* 0x000fe20000010110 */
[----:B------:R-:W-:Y:S01]  /*04e0*/  FFMA.FTZ R7, -R3, 1.428606765330187045e-06, R6 ;  /* 0x35bfbe8e03077823 */ /* 0x000fe20000010106 */
[----:B------:R-:W-:Y:S01]  /*04f0*/  FSETP.NEU.AND P4, PT, R21, 128, PT ;  /* 0x430000001500780b */ /* 0x000fe20003f8d000 */
[-C--:B------:R-:W-:Y:S01]  /*0500*/  FFMA.FTZ R10, R11, R14.reuse, 0.0083824126049876213074 ;  /* 0x3c0956630b0a7423 */ /* 0x080fe2000001000e */
[----:B------:R-:W-:Y:S01]  /*0510*/  FFMA.FTZ R19, -R21, 1.428606765330187045e-06, R4 ;  /* 0x35bfbe8e15137823 */ /* 0x000fe20000010104 */
[----:B------:R-:W-:Y:S01]  /*0520*/  FSEL R13, R17, 127, P2 ;  /* 0x42fe0000110d7808 */ /* 0x000fe20001000000 */
[----:B------:R-:W-:Y:S01]  /*0530*/  FFMA.FTZ R6, R7, R14, 0.0083824126049876213074 ;  /* 0x3c09566307067423 */ /* 0x000fe2000001000e */
[----:B------:R-:W-:Y:S01]  /*0540*/  FFMA.FTZ R10, R11, R10, 0.041667830199003219604 ;  /* 0x3d2aabe30b0a7423 */ /* 0x000fe2000001000a */
[----:B------:R-:W-:Y:S01]  /*0550*/  FFMA.FTZ R4, R19, R14, 0.0083824126049876213074 ;  /* 0x3c09566313047423 */ /* 0x000fe2000001000e */
[----:B------:R-:W-:Y:S01]  /*0560*/  FSEL R21, R21, 127, P4 ;  /* 0x42fe000015157808 */ /* 0x000fe20002000000 */
[----:B------:R-:W-:Y:S01]  /*0570*/  FFMA.FTZ R6, R7, R6, 0.041667830199003219604 ;  /* 0x3d2aabe307067423 */ /* 0x000fe20000010006 */
[----:B------:R-:W1:Y:S01]  /*0580*/  MUFU.EX2 R13, R13 ;  /* 0x0000000d000d7308 */ /* 0x000e620000000800 */
[----:B------:R-:W-:Y:S01]  /*0590*/  FSETP.NEU.AND P3, PT, R3, 128, PT ;  /* 0x430000000300780b */ /* 0x000fe20003f6d000 */
[----:B------:R-:W-:Y:S01]  /*05a0*/  FFMA.FTZ R10, R11, R10, 0.16666397452354431152 ;  /* 0x3e2aa9f60b0a7423 */ /* 0x000fe2000001000a */
[----:B------:R-:W-:Y:S01]  /*05b0*/  FFMA.FTZ R4, R19, R4, 0.041667830199003219604 ;  /* 0x3d2aabe313047423 */ /* 0x000fe20000010004 */
[----:B------:R-:W-:Y:S01]  /*05c0*/  FFMA.FTZ R6, R7, R6, 0.16666397452354431152 ;  /* 0x3e2aa9f607067423 */ /* 0x000fe20000010006 */
[----:B------:R-:W-:Y:S01]  /*05d0*/  FSEL R3, R3, 127, P3 ;  /* 0x42fe000003037808 */ /* 0x000fe20001800000 */
[----:B------:R-:W-:Y:S01]  /*05e0*/  FFMA.FTZ R10, R11, R10, 0.49999994039535522461 ;  /* 0x3efffffe0b0a7423 */ /* 0x000fe2000001000a */
[----:B------:R-:W-:Y:S01]  /*05f0*/  FFMA.FTZ R4, R19, R4, 0.16666397452354431152 ;  /* 0x3e2aa9f613047423 */ /* 0x000fe20000010004 */
[----:B------:R-:W2:Y:S01]  /*0600*/  MUFU.EX2 R24, R21 ;  /* 0x0000001500187308 */ /* 0x000ea20000000800 */
[----:B------:R-:W-:Y:S01]  /*0610*/  FFMA.FTZ R6, R7, R6, 0.49999994039535522461 ;  /* 0x3efffffe07067423 */ /* 0x000fe20000010006 */
[----:B------:R-:W-:Y:S01]  /*0620*/  FMUL R26, R11, R10 ;  /* 0x0000000a0b1a7220 */ /* 0x000fe20000400000 */
[----:B------:R-:W-:-:S02]  /*0630*/  FFMA.FTZ R4, R19, R4, 0.49999994039535522461 ;  /* 0x3efffffe13047423 */ /* 0x000fc40000010004 */
[----:B------:R-:W-:Y:S01]  /*0640*/  FMUL R10, R7, R6 ;  /* 0x00000006070a7220 */ /* 0x000fe20000400000 */
[----:B------:R-:W-:Y:S01]  /*0650*/  FFMA.FTZ R26, R11, R26, R11 ;  /* 0x0000001a0b1a7223 */ /* 0x000fe2000001000b */
[----:B------:R-:W-:Y:S01]  /*0660*/  FMUL R6, R19, R4 ;  /* 0x0000000413067220 */ /* 0x000fe20000400000 */
[----:B------:R-:W3:Y:S01]  /*0670*/  MUFU.EX2 R25, R3 ;  /* 0x0000000300197308 */ /* 0x000ee20000000800 */
[----:B------:R-:W-:Y:S01]  /*0680*/  FFMA.FTZ R4, R7, R10, R7 ;  /* 0x0000000a07047223 */ /* 0x000fe20000010007 */
[----:B-1----:R-:W-:Y:S01]  /*0690*/  FADD R10, R13, -1 ;  /* 0xbf8000000d0a7421 */ /* 0x002fe20000000000 */
[----:B------:R-:W-:-:S03]  /*06a0*/  FFMA.FTZ R19, R19, R6, R19 ;  /* 0x0000000613137223 */ /* 0x000fc60000010013 */
[----:B------:R-:W-:Y:S01]  /*06b0*/  FFMA.FTZ R13, R13, R26, R10 ;  /* 0x0000001a0d0d7223 */ /* 0x000fe2000001000a */
[----:B--2---:R-:W-:Y:S01]  /*06c0*/  FADD R7, R24, -1 ;  /* 0xbf80000018077421 */ /* 0x004fe20000000000 */
[----:B------:R-:W-:-:S03]  /*06d0*/  LEA R10, P5, R0, UR6, 0x2 ;  /* 0x00000006000a7c11 */ /* 0x000fc6000f8a10ff */
[----:B------:R-:W-:Y:S01]  /*06e0*/  FFMA.FTZ R24, R24, R19, R7 ;  /* 0x0000001318187223 */ /* 0x000fe20000010007 */
[----:B------:R-:W-:Y:S01]  /*06f0*/  VIADD R19, R23, 0x200 ;  /* 0x0000020017137836 */ /* 0x000fe20000000000 */
[----:B------:R-:W-:Y:S01]  /*0700*/  LEA.HI.X R11, R0, UR7, R5, 0x2, P5 ;  /* 0x00000007000b7c11 */ /* 0x000fe2000a8f1405 */
[----:B---3--:R-:W-:Y:S01]  /*0710*/  FADD R6, R25, -1 ;  /* 0xbf80000019067421 */ /* 0x008fe20000000000 */
[----:B------:R-:W-:Y:S02]  /*0720*/  FSEL R15, R15, 127, P6 ;  /* 0x42fe00000f0f7808 */ /* 0x000fe40003000000 */
[----:B------:R-:W-:Y:S01]  /*0730*/  FSETP.NEU.AND P5, PT, R22, RZ, PT ;  /* 0x000000ff1600720b */ /* 0x000fe20003fad000 */
[----:B------:R-:W-:Y:S01]  /*0740*/  FFMA.FTZ R25, R25, R4, R6 ;  /* 0x0000000419197223 */ /* 0x000fe20000010006 */
[----:B------:R-:W-:Y:S01]  /*0750*/  LEA.HI R26, R12, R19, RZ, 0xc ;  /* 0x000000130c1a7211 */ /* 0x000fe200078f60ff */
[----:B------:R-:W-:Y:S01]  /*0760*/  @!P6 FADD R18, R18, R18 ;  /* 0x000000121212e221 */ /* 0x000fe20000000000 */
[----:B------:R-:W-:-:S02]  /*0770*/  CS2R R4, SRZ ;  /* 0x0000000000047805 */ /* 0x000fc4000001ff00 */
[----:B------:R-:W-:Y:S02]  /*0780*/  CS2R R6, SRZ ;  /* 0x0000000000067805 */ /* 0x000fe4000001ff00 */
[C---:B------:R-:W-:Y:S02]  /*0790*/  FSETP.GT.AND P6, PT, R15.reuse, 128, PT ;  /* 0x430000000f00780b */ /* 0x040fe40003fc4000 */
[----:B------:R-:W-:Y:S02]  /*07a0*/  SHF.R.S32.HI R0, RZ, 0xc, R26 ;  /* 0x0000000cff007819 */ /* 0x000fe4000001141a */
[----:B------:R-:W-:Y:S01]  /*07b0*/  FSEL R18, R18, +INF , !P6 ;  /* 0x7f80000012127808 */ /* 0x000fe20007000000 */
[----:B------:R1:W2:Y:S01]  /*07c0*/  @P0 LDG.E.128 R4, desc[UR4][R10.64+-0x100000] ;  /* 0xf00000040a040981 */ /* 0x0002a2000c1e1d00 */
[----:B------:R-:W-:Y:S01]  /*07d0*/  FSETP.GEU.AND P6, PT, R15, -25, PT ;  /* 0xc1c800000f00780b */ /* 0x000fe20003fce000 */
[----:B------:R-:W-:Y:S01]  /*07e0*/  FADD R15, R22, R22 ;  /* 0x00000016160f7221 */ /* 0x000fe20000000000 */
[----:B------:R-:W-:Y:S01]  /*07f0*/  LEA.HI R27, R0, R0, RZ, 0x7 ;  /* 0x00000000001b7211 */ /* 0x000fe200078f38ff */
[----:B------:R-:W-:Y:S01]  /*0800*/  @!P2 FADD R13, R13, R13 ;  /* 0x0000000d0d0da221 */ /* 0x000fe20000000000 */
[----:B------:R-:W-:-:S02]  /*0810*/  LEA.HI R12, R12, R19, RZ, 0x13 ;  /* 0x000000130c0c7211 */ /* 0x000fc400078f98ff */
[----:B------:R-:W-:Y:S02]  /*0820*/  @P5 FSEL R15, R18, -1, P6 ;  /* 0xbf800000120f5808 */ /* 0x000fe40003000000 */
[----:B------:R-:W-:Y:S01]  /*0830*/  LOP3.LUT R27, R27, 0xffffff80, RZ, 0xc0, !PT ;  /* 0xffffff801b1b7812 */ /* 0x000fe200078ec0ff */
[----:B-1----:R-:W-:Y:S01]  /*0840*/  VIADD R11, R23, 0x200 ;  /* 0x00000200170b7836 */ /* 0x002fe20000000000 */
[----:B------:R-:W-:Y:S02]  /*0850*/  LOP3.LUT R10, R26, 0xfffff000, RZ, 0xc0, !PT ;  /* 0xfffff0001a0a7812 */ /* 0x000fe400078ec0ff */
[----:B------:R-:W-:Y:S01]  /*0860*/  FSETP.NEU.AND P5, PT, R20, RZ, PT ;  /* 0x000000ff1400720b */ /* 0x000fe20003fad000 */
[----:B------:R-:W-:Y:S01]  /*0870*/  IMAD.IADD R0, R0, 0x1, -R27 ;  /* 0x0000000100007824 */ /* 0x000fe200078e0a1b */
[----:B------:R-:W-:Y:S01]  /*0880*/  FSEL R17, R17, 127, P2 ;  /* 0x42fe000011117808 */ /* 0x000fe20001000000 */
[----:B------:R-:W-:Y:S01]  /*0890*/  IMAD.IADD R10, R11, 0x1, -R10 ;  /* 0x000000010b0a7824 */ /* 0x000fe200078e0a0a */
[----:B------:R-:W-:Y:S01]  /*08a0*/  SHF.R.S32.HI R11, RZ, 0x13, R12 ;  /* 0x00000013ff0b7819 */ /* 0x000fe2000001140c */
[----:B------:R-:W-:Y:S01]  /*08b0*/  IMAD.SHL.U32 R18, R0, 0x1000, RZ ;  /* 0x0000100000127824 */ /* 0x000fe200078e00ff */
[----:B------:R-:W-:-:S02]  /*08c0*/  FSETP.GT.AND P2, PT, R17, 128, PT ;  /* 0x430000001100780b */ /* 0x000fc40003f44000 */
[----:B------:R-:W-:Y:S01]  /*08d0*/  LOP3.LUT R12, R12, 0xfff80000, RZ, 0xc0, !PT ;  /* 0xfff800000c0c7812 */ /* 0x000fe200078ec0ff */
[----:B------:R-:W-:Y:S01]  /*08e0*/  IMAD.SHL.U32 R11, R11, 0x40000, RZ ;  /* 0x000400000b0b7824 */ /* 0x000fe200078e00ff */
[----:B------:R-:W-:Y:S01]  /*08f0*/  FSETP.GEU.AND P6, PT, R17, -25, PT ;  /* 0xc1c800001100780b */ /* 0x000fe20003fce000 */
[----:B------:R-:W-:Y:S01]  /*0900*/  FADD R17, R20, R20 ;  /* 0x0000001414117221 */ /* 0x000fe20000000000 */
[----:B------:R-:W-:Y:S02]  /*0910*/  FSEL R13, R13, +INF , !P2 ;  /* 0x7f8000000d0d7808 */ /* 0x000fe40005000000 */
[----:B------:R-:W-:Y:S02]  /*0920*/  IADD3 R19, R11, R19, -R12 ;  /* 0x000000130b137210 */ /* 0x000fe40007ffe80c */
[----:B------:R-:W-:Y:S02]  /*0930*/  @P5 FSEL R17, R13, -1, P6 ;  /* 0xbf8000000d115808 */ /* 0x000fe40003000000 */
[----:B------:R-:W-:-:S02]  /*0940*/  ISETP.GE.AND P2, PT, R0, 0x40, PT ;  /* 0x000000400000780c */ /* 0x000fc40003f46270 */
[--C-:B------:R-:W-:Y:S02]  /*0950*/  IADD3 R12, P5, P6, R18, R10, R11.reuse ;  /* 0x0000000a120c7210 */ /* 0x100fe40007ebe00b */
[----:B------:R-:W-:Y:S02]  /*0960*/  SHF.R.S32.HI R26, RZ, 0x1f, R11 ;  /* 0x0000001fff1a7819 */ /* 0x000fe4000001140b */
[----:B------:R-:W-:Y:S02]  /*0970*/  SHF.R.S32.HI R10, RZ, 0x1f, R10 ;  /* 0x0000001fff0a7819 */ /* 0x000fe4000001140a */
[----:B------:R-:W-:Y:S01]  /*0980*/  SHF.R.S32.HI R13, RZ, 0x1f, R18 ;  /* 0x0000001fff0d7819 */ /* 0x000fe20000011412 */
[----:B------:R-:W-:Y:S01]  /*0990*/  IMAD.WIDE R18, R19, 0x4, R8 ;  /* 0x0000000413127825 */ /* 0x000fe200078e0208 */
[----:B------:R-:W-:Y:S02]  /*09a0*/  CS2R R8, SRZ ;  /* 0x0000000000087805 */ /* 0x000fe4000001ff00 */
[----:B------:R-:W-:-:S02]  /*09b0*/  IADD3.X R13, R13, R10, R26, P5, P6 ;  /* 0x0000000a0d0d7210 */ /* 0x000fc40002fec41a */
[----:B------:R-:W-:-:S06]  /*09c0*/  CS2R R10, SRZ ;  /* 0x00000000000a7805 */ /* 0x000fcc000001ff00 */
[----:B------:R-:W3:Y:S01]  /*09d0*/  @!P2 LDG.E.128 R8, desc[UR4][R18.64] ;  /* 0x000000041208a981 */ /* 0x000ee2000c1e1d00 */
[----:B------:R-:W-:Y:S01]  /*09e0*/  FSETP.NEU.AND P5, PT, R2, RZ, PT ;  /* 0x000000ff0200720b */ /* 0x000fe20003fad000 */
[----:B------:R-:W-:Y:S01]  /*09f0*/  @!P3 FADD R25, R25, R25 ;  /* 0x000000191919b221 */ /* 0x000fe20000000000 */
[----:B------:R-:W-:Y:S01]  /*0a00*/  FSETP.GT.AND P3, PT, R3, 128, PT ;  /* 0x430000000300780b */ /* 0x000fe20003f64000 */
[----:B------:R-:W-:-:S03]  /*0a10*/  @!P4 FADD R24, R24, R24 ;  /* 0x000000181818c221 */ /* 0x000fc60000000000 */
[----:B------:R-:W-:Y:S02]  /*0a20*/  FSEL R25, R25, +INF , !P3 ;  /* 0x7f80000019197808 */ /* 0x000fe40005800000 */
[----:B---3--:R-:W-:Y:S02]  /*0a30*/  SEL R8, R8, RZ, !P2 ;  /* 0x000000ff08087207 */ /* 0x008fe40005000000 */
[----:B------:R-:W-:Y:S02]  /*0a40*/  SEL R9, R9, RZ, !P2 ;  /* 0x000000ff09097207 */ /* 0x000fe40005000000 */
[----:B------:R-:W-:Y:S01]  /*0a50*/  SEL R10, R10, RZ, !P2 ;  /* 0x000000ff0a0a7207 */ /* 0x000fe20005000000 */
[C---:B------:R-:W-:Y:S01]  /*0a60*/  FMUL R26, R8.reuse, 1.4426950216293334961 ;  /* 0x3fb8aa3b081a7820 */ /* 0x040fe20000400000 */
[----:B------:R-:W-:Y:S01]  /*0a70*/  FADD.FTZ R27, |R8|, -RZ ;  /* 0x800000ff081b7221 */ /* 0x000fe20000010200 */
[----:B------:R-:W-:-:S04]  /*0a80*/  SEL R11, R11, RZ, !P2 ;  /* 0x000000ff0b0b7207 */ /* 0x000fc80005000000 */
[----:B------:R-:W1:Y:S01]  /*0a90*/  FRND R26, R26 ;  /* 0x0000001a001a7307 */ /* 0x000e620000201000 */
[----:B------:R-:W-:-:S04]  /*0aa0*/  FSETP.GEU.AND P6, PT, R27, 0.40999999642372131348, PT ;  /* 0x3ed1eb851b00780b */ /* 0x000fc80003fce000 */
[----:B-1----:R-:W-:Y:S02]  /*0ab0*/  FSEL R27, R26, RZ, P6 ;  /* 0x000000ff1a1b7208 */ /* 0x002fe40003000000 */
[----:B------:R-:W-:Y:S01]  /*0ac0*/  FSETP.GEU.AND P6, PT, R3, -25, PT ;  /* 0xc1c800000300780b */ /* 0x000fe20003fce000 */
[----:B------:R-:W-:Y:S01]  /*0ad0*/  FADD R3, R2, R2 ;  /* 0x0000000202037221 */ /* 0x000fe20000000000 */
[C---:B------:R-:W-:Y:S01]  /*0ae0*/  FSETP.NEU.AND P3, PT, R27.reuse, 128, PT ;  /* 0x430000001b00780b */ /* 0x040fe20003f6d000 */
[----:B------:R-:W-:Y:S01]  /*0af0*/  FFMA.FTZ R18, -R27, 0.693145751953125, R8 ;  /* 0x3f3172001b127823 */ /* 0x000fe20000010108 */
[----:B------:R-:W-:Y:S02]  /*0b00*/  @P5 FSEL R3, R25, -1, P6 ;  /* 0xbf80000019035808 */ /* 0x000fe40003000000 */
[----:B------:R-:W-:Y:S01]  /*0b10*/  FSETP.GT.AND P6, PT, R21, 128, PT ;  /* 0x430000001500780b */ /* 0x000fe20003fc4000 */
[----:B------:R-:W-:Y:S01]  /*0b20*/  FFMA.FTZ R19, -R27, 1.428606765330187045e-06, R18 ;  /* 0x35bfbe8e1b137823 */ /* 0x000fe20000010112 */
[----:B------:R-:W-:-:S03]  /*0b30*/  FSETP.NEU.AND P5, PT, R16, RZ, PT ;  /* 0x000000ff1000720b */ /* 0x000fc60003fad000 */
[----:B------:R-:W-:-:S04]  /*0b40*/  FFMA.FTZ R18, R19, R14, 0.0083824126049876213074 ;  /* 0x3c09566313127423 */ /* 0x000fc8000001000e */
[----:B------:R-:W-:Y:S01]  /*0b50*/  FFMA.FTZ R26, R19, R18, 0.041667830199003219604 ;  /* 0x3d2aabe3131a7423 */ /* 0x000fe20000010012 */
[----:B------:R-:W-:Y:S02]  /*0b60*/  FSEL R18, R27, 127, P3 ;  /* 0x42fe00001b127808 */ /* 0x000fe40001800000 */
[----:B------:R-:W-:Y:S01]  /*0b70*/  FSEL R27, R24, +INF , !P6 ;  /* 0x7f800000181b7808 */ /* 0x000fe20007000000 */
[----:B------:R-:W-:Y:S01]  /*0b80*/  FFMA.FTZ R26, R19, R26, 0.16666397452354431152 ;  /* 0x3e2aa9f6131a7423 */ /* 0x000fe2000001001a */
[----:B------:R-:W1:Y:S01]  /*0b90*/  MUFU.EX2 R25, R18 ;  /* 0x0000001200197308 */ /* 0x000e620000000800 */
[----:B------:R-:W-:Y:S02]  /*0ba0*/  FSETP.GEU.AND P6, PT, R21, -25, PT ;  /* 0xc1c800001500780b */ /* 0x000fe40003fce000 */
[----:B------:R-:W-:-:S04]  /*0bb0*/  FFMA.FTZ R26, R19, R26, 0.49999994039535522461 ;  /* 0x3efffffe131a7423 */ /* 0x000fc8000001001a */
[----:B------:R-:W-:-:S04]  /*0bc0*/  FMUL R26, R19, R26 ;  /* 0x0000001a131a7220 */ /* 0x000fc80000400000 */
[----:B------:R-:W-:Y:S01]  /*0bd0*/  FFMA.FTZ R26, R19, R26, R19 ;  /* 0x0000001a131a7223 */ /* 0x000fe20000010013 */
[----:B------:R-:W-:Y:S01]  /*0be0*/  FADD.FTZ R19, |R9|, -RZ ;  /* 0x800000ff09137221 */ /* 0x000fe20000010200 */
[----:B-1----:R-:W-:-:S04]  /*0bf0*/  FADD R28, R25, -1 ;  /* 0xbf800000191c7421 */ /* 0x002fc80000000000 */
[----:B------:R-:W-:Y:S01]  /*0c00*/  FSETP.GEU.AND P4, PT, R19, 0.40999999642372131348, PT ;  /* 0x3ed1eb851300780b */ /* 0x000fe20003f8e000 */
[----:B------:R-:W-:Y:S01]  /*0c10*/  FADD R19, R16, R16 ;  /* 0x0000001010137221 */ /* 0x000fe20000000000 */
[----:B------:R-:W-:Y:S01]  /*0c20*/  FFMA.FTZ R25, R25, R26, R28 ;  /* 0x0000001a19197223 */ /* 0x000fe2000001001c */
[----:B------:R-:W-:Y:S01]  /*0c30*/  FMUL R26, R9, 1.4426950216293334961 ;  /* 0x3fb8aa3b091a7820 */ /* 0x000fe20000400000 */
[----:B------:R-:W-:Y:S02]  /*0c40*/  @P5 FSEL R19, R27, -1, P6 ;  /* 0xbf8000001b135808 */ /* 0x000fe40003000000 */
[----:B------:R-:W-:Y:S01]  /*0c50*/  FSETP.NEU.AND P6, PT, R8, RZ, PT ;  /* 0x000000ff0800720b */ /* 0x000fe20003fcd000 */
[----:B------:R-:W-:Y:S01]  /*0c60*/  @!P3 FADD R25, R25, R25 ;  /* 0x000000191919b221 */ /* 0x000fe20000000000 */
[----:B------:R-:W-:Y:S01]  /*0c70*/  FSETP.GT.AND P3, PT, R18, 128, PT ;  /* 0x430000001200780b */ /* 0x000fe20003f64000 */
[----:B------:R-:W1:Y:S03]  /*0c80*/  FRND R26, R26 ;  /* 0x0000001a001a7307 */ /* 0x000e660000201000 */
[----:B------:R-:W-:-:S02]  /*0c90*/  FSEL R27, R25, +INF , !P3 ;  /* 0x7f800000191b7808 */ /* 0x000fc40005800000 */
[----:B------:R-:W-:Y:S02]  /*0ca0*/  ISETP.GT.AND P3, PT, R0, 0x3f, PT ;  /* 0x0000003f0000780c */ /* 0x000fe40003f64270 */
[----:B-1----:R-:W-:Y:S02]  /*0cb0*/  FSEL R24, R26, RZ, P4 ;  /* 0x000000ff1a187208 */ /* 0x002fe40002000000 */
[----:B------:R-:W-:Y:S02]  /*0cc0*/  FSETP.GT.AND P4, PT, R20, RZ, PT ;  /* 0x000000ff1400720b */ /* 0x000fe40003f84000 */
[C---:B------:R-:W-:Y:S01]  /*0cd0*/  FSETP.NEU.AND P5, PT, R24.reuse, 128, PT ;  /* 0x430000001800780b */ /* 0x040fe20003fad000 */
[----:B------:R-:W-:Y:S01]  /*0ce0*/  FFMA.FTZ R21, -R24, 0.693145751953125, R9 ;  /* 0x3f31720018157823 */ /* 0x000fe20000010109 */
[----:B------:R-:W-:-:S03]  /*0cf0*/  FSEL R20, R20, R17, P4 ;  /* 0x0000001114147208 */ /* 0x000fc60002000000 */
[C---:B------:R-:W-:Y:S01]  /*0d00*/  FFMA.FTZ R21, -R24.reuse, 1.428606765330187045e-06, R21 ;  /* 0x35bfbe8e18157823 */ /* 0x040fe20000010115 */
[----:B------:R-:W-:-:S03]  /*0d10*/  FSEL R24, R24, 127, P5 ;  /* 0x42fe000018187808 */ /* 0x000fc60002800000 */
[----:B------:R-:W-:-:S04]  /*0d20*/  FFMA.FTZ R26, R21, R14, 0.0083824126049876213074 ;  /* 0x3c095663151a7423 */ /* 0x000fc8000001000e */
[----:B------:R-:W-:-:S04]  /*0d30*/  FFMA.FTZ R26, R21, R26, 0.041667830199003219604 ;  /* 0x3d2aabe3151a7423 */ /* 0x000fc8000001001a */
[C---:B------:R-:W-:Y:S02]  /*0d40*/  FFMA.FTZ R28, R21.reuse, R26, 0.16666397452354431152 ;  /* 0x3e2aa9f6151c7423 */ /* 0x040fe4000001001a */
[----:B------:R-:W1:Y:S02]  /*0d50*/  MUFU.EX2 R26, R24 ;  /* 0x00000018001a7308 */ /* 0x000e640000000800 */
[----:B------:R-:W-:-:S04]  /*0d60*/  FFMA.FTZ R28, R21, R28, 0.49999994039535522461 ;  /* 0x3efffffe151c7423 */ /* 0x000fc8000001001c */
[----:B------:R-:W-:-:S04]  /*0d70*/  FMUL R28, R21, R28 ;  /* 0x0000001c151c7220 */ /* 0x000fc80000400000 */
[----:B------:R-:W-:Y:S01]  /*0d80*/  FFMA.FTZ R21, R21, R28, R21 ;  /* 0x0000001c15157223 */ /* 0x000fe20000010015 */
[----:B-1----:R-:W-:-:S04]  /*0d90*/  FADD R17, R26, -1 ;  /* 0xbf8000001a117421 */ /* 0x002fc80000000000 */
[----:B------:R-:W-:Y:S01]  /*0da0*/  FFMA.FTZ R26, R26, R21, R17 ;  /* 0x000000151a1a7223 */ /* 0x000fe20000010011 */
[C---:B------:R-:W-:Y:S01]  /*0db0*/  FMUL R17, R10.reuse, 1.4426950216293334961 ;  /* 0x3fb8aa3b0a117820 */ /* 0x040fe20000400000 */
[----:B------:R-:W-:Y:S02]  /*0dc0*/  FADD.FTZ R21, |R10|, -RZ ;  /* 0x800000ff0a157221 */ /* 0x000fe40000010200 */
[----:B------:R-:W-:-:S03]  /*0dd0*/  @!P5 FADD R26, R26, R26 ;  /* 0x0000001a1a1ad221 */ /* 0x000fc60000000000 */
[----:B------:R-:W1:Y:S01]  /*0de0*/  FRND R17, R17 ;  /* 0x0000001100117307 */ /* 0x000e620000201000 */
[----:B------:R-:W-:-:S04]  /*0df0*/  FSETP.GEU.AND P4, PT, R21, 0.40999999642372131348, PT ;  /* 0x3ed1eb851500780b */ /* 0x000fc80003f8e000 */
[----:B-1----:R-:W-:Y:S01]  /*0e00*/  FSEL R21, R17, RZ, P4 ;  /* 0x000000ff11157208 */ /* 0x002fe20002000000 */
[----:B------:R-:W-:Y:S01]  /*0e10*/  FADD R17, R8, R8 ;  /* 0x0000000808117221 */ /* 0x000fe20000000000 */
[----:B------:R-:W-:-:S03]  /*0e20*/  FSETP.GEU.AND P4, PT, R18, -25, PT ;  /* 0xc1c800001200780b */ /* 0x000fc60003f8e000 */
[----:B------:R-:W-:Y:S01]  /*0e30*/  FFMA.FTZ R0, -R21, 0.693145751953125, R10 ;  /* 0x3f31720015007823 */ /* 0x000fe2000001010a */
[----:B------:R-:W-:Y:S02]  /*0e40*/  @P6 FSEL R17, R27, -1, P4 ;  /* 0xbf8000001b116808 */ /* 0x000fe40002000000 */
[C---:B------:R-:W-:Y:S01]  /*0e50*/  FSETP.NEU.AND P4, PT, R21.reuse, 128, PT ;  /* 0x430000001500780b */ /* 0x040fe20003f8d000 */
[C---:B------:R-:W-:Y:S01]  /*0e60*/  FFMA.FTZ R25, -R21.reuse, 1.428606765330187045e-06, R0 ;  /* 0x35bfbe8e15197823 */ /* 0x040fe20000010100 */
[----:B------:R-:W-:Y:S02]  /*0e70*/  FSETP.GT.AND P6, PT, R24, 128, PT ;  /* 0x430000001800780b */ /* 0x000fe40003fc4000 */
[----:B------:R-:W-:Y:S01]  /*0e80*/  FSEL R21, R21, 127, P4 ;  /* 0x42fe000015157808 */ /* 0x000fe20002000000 */
[C---:B------:R-:W-:Y:S01]  /*0e90*/  FFMA.FTZ R0, R25.reuse, R14, 0.0083824126049876213074 ;  /* 0x3c09566319007423 */ /* 0x040fe2000001000e */
[----:B------:R-:W-:Y:S02]  /*0ea0*/  FSEL R26, R26, +INF , !P6 ;  /* 0x7f8000001a1a7808 */ /* 0x000fe40007000000 */
[----:B------:R-:W1:Y:S01]  /*0eb0*/  MUFU.EX2 R27, R21 ;  /* 0x00000015001b7308 */ /* 0x000e620000000800 */
[----:B------:R-:W-:Y:S01]  /*0ec0*/  FFMA.FTZ R0, R25, R0, 0.041667830199003219604 ;  /* 0x3d2aabe319007423 */ /* 0x000fe20000010000 */
[----:B------:R-:W-:-:S03]  /*0ed0*/  FSETP.NEU.AND P6, PT, R9, RZ, PT ;  /* 0x000000ff0900720b */ /* 0x000fc60003fcd000 */
[----:B------:R-:W-:-:S04]  /*0ee0*/  FFMA.FTZ R0, R25, R0, 0.16666397452354431152 ;  /* 0x3e2aa9f619007423 */ /* 0x000fc80000010000 */
[----:B------:R-:W-:-:S04]  /*0ef0*/  FFMA.FTZ R0, R25, R0, 0.49999994039535522461 ;  /* 0x3efffffe19007423 */ /* 0x000fc80000010000 */
[----:B------:R-:W-:Y:S01]  /*0f00*/  FMUL R0, R25, R0 ;  /* 0x0000000019007220 */ /* 0x000fe20000400000 */
[----:B-1----:R-:W-:-:S03]  /*0f10*/  FADD R18, R27, -1 ;  /* 0xbf8000001b127421 */ /* 0x002fc60000000000 */
[----:B------:R-:W-:Y:S01]  /*0f20*/  FFMA.FTZ R0, R25, R0, R25 ;  /* 0x0000000019007223 */ /* 0x000fe20000010019 */
[----:B------:R-:W-:-:S03]  /*0f30*/  FMUL R25, R11, 1.4426950216293334961 ;  /* 0x3fb8aa3b0b197820 */ /* 0x000fc60000400000 */
[----:B------:R-:W-:Y:S01]  /*0f40*/  FFMA.FTZ R27, R27, R0, R18 ;  /* 0x000000001b1b7223 */ /* 0x000fe20000010012 */
[----:B------:R-:W-:Y:S01]  /*0f50*/  FADD.FTZ R0, |R11|, -RZ ;  /* 0x800000ff0b007221 */ /* 0x000fe20000010200 */
[----:B------:R-:W1:Y:S04]  /*0f60*/  FRND R18, R25 ;  /* 0x0000001900127307 */ /* 0x000e680000201000 */
[----:B------:R-:W-:Y:S01]  /*0f70*/  FSETP.GEU.AND P5, PT, R0, 0.40999999642372131348, PT ;  /* 0x3ed1eb850000780b */ /* 0x000fe20003fae000 */
[----:B------:R-:W-:-:S03]  /*0f80*/  FADD R0, R9, R9 ;  /* 0x0000000909007221 */ /* 0x000fc60000000000 */
[----:B-1----:R-:W-:Y:S02]  /*0f90*/  FSEL R18, R18, RZ, P5 ;  /* 0x000000ff12127208 */ /* 0x002fe40002800000 */
[----:B------:R-:W-:-:S03]  /*0fa0*/  FSETP.GEU.AND P5, PT, R24, -25, PT ;  /* 0xc1c800001800780b */ /* 0x000fc60003fae000 */
[----:B------:R-:W-:Y:S01]  /*0fb0*/  FFMA.FTZ R29, -R18, 0.693145751953125, R11 ;  /* 0x3f317200121d7823 */ /* 0x000fe2000001010b */
[----:B------:R-:W-:Y:S02]  /*0fc0*/  @P6 FSEL R0, R26, -1, P5 ;  /* 0xbf8000001a006808 */ /* 0x000fe40002800000 */
[C---:B------:R-:W-:Y:S01]  /*0fd0*/  FSETP.NEU.AND P5, PT, R18.reuse, 128, PT ;  /* 0x430000001200780b */ /* 0x040fe20003fad000 */
[----:B------:R-:W-:Y:S01]  /*0fe0*/  FFMA.FTZ R29, -R18, 1.428606765330187045e-06, R29 ;  /* 0x35bfbe8e121d7823 */ /* 0x000fe2000001011d */
[----:B------:R-:W-:Y:S02]  /*0ff0*/  FSETP.GT.AND P6, PT, R22, RZ, PT ;  /* 0x000000ff1600720b */ /* 0x000fe40003fc4000 */
[----:B------:R-:W-:Y:S01]  /*1000*/  FSEL R25, R18, 127, P5 ;  /* 0x42fe000012197808 */ /* 0x000fe20002800000 */
[C---:B------:R-:W-:Y:S01]  /*1010*/  FFMA.FTZ R14, R29.reuse, R14, 0.0083824126049876213074 ;  /* 0x3c0956631d0e7423 */ /* 0x040fe2000001000e */
[----:B------:R-:W-:Y:S02]  /*1020*/  FSEL R22, R22, R15, P6 ;  /* 0x0000000f16167208 */ /* 0x000fe40003000000 */
[----:B------:R-:W1:Y:S01]  /*1030*/  MUFU.EX2 R24, R25 ;  /* 0x0000001900187308 */ /* 0x000e620000000800 */
[----:B------:R-:W-:Y:S01]  /*1040*/  FFMA.FTZ R14, R29, R14, 0.041667830199003219604 ;  /* 0x3d2aabe31d0e7423 */ /* 0x000fe2000001000e */
[----:B------:R-:W-:-:S03]  /*1050*/  FSETP.GT.AND P6, PT, R16, RZ, PT ;  /* 0x000000ff1000720b */ /* 0x000fc60003fc4000 */
[C---:B------:R-:W-:Y:S01]  /*1060*/  FFMA.FTZ R14, R29.reuse, R14, 0.16666397452354431152 ;  /* 0x3e2aa9f61d0e7423 */ /* 0x040fe2000001000e */
[----:B------:R-:W-:Y:S02]  /*1070*/  FSEL R16, R16, R19, P6 ;  /* 0x0000001310107208 */ /* 0x000fe40003000000 */
[----:B------:R-:W-:Y:S01]  /*1080*/  LEA R18, P6, R12, UR6, 0x2 ;  /* 0x000000060c127c11 */ /* 0x000fe2000f8c10ff */
[----:B------:R-:W-:-:S03]  /*1090*/  FFMA.FTZ R14, R29, R14, 0.49999994039535522461 ;  /* 0x3efffffe1d0e7423 */ /* 0x000fc6000001000e */
[----:B------:R-:W-:Y:S01]  /*10a0*/  LEA.HI.X R19, R12, UR7, R13, 0x2, P6 ;  /* 0x000000070c137c11 */ /* 0x000fe2000b0f140d */
[C---:B------:R-:W-:Y:S01]  /*10b0*/  FMUL R14, R29.reuse, R14 ;  /* 0x0000000e1d0e7220 */ /* 0x040fe20000400000 */
[----:B------:R-:W-:Y:S01]  /*10c0*/  CS2R R12, SRZ ;  /* 0x00000000000c7805 */ /* 0x000fe2000001ff00 */
[----:B-1----:R-:W-:Y:S02]  /*10d0*/  FADD R15, R24, -1 ;  /* 0xbf800000180f7421 */ /* 0x002fe40000000000 */
[----:B------:R-:W-:-:S04]  /*10e0*/  FFMA.FTZ R29, R29, R14, R29 ;  /* 0x0000000e1d1d7223 */ /* 0x000fc8000001001d */
[----:B------:R-:W-:Y:S01]  /*10f0*/  FFMA.FTZ R24, R24, R29, R15 ;  /* 0x0000001d18187223 */ /* 0x000fe2000001000f */
[----:B------:R-:W-:-:S06]  /*1100*/  CS2R R14, SRZ ;  /* 0x00000000000e7805 */ /* 0x000fcc000001ff00 */
[----:B------:R2:W3:Y:S01]  /*1110*/  @P3 LDG.E.128 R12, desc[UR4][R18.64+-0x100000] ;  /* 0xf0000004120c3981 */ /* 0x0004e2000c1e1d00 */
[----:B------:R-:W-:Y:S01]  /*1120*/  FSETP.GT.AND P6, PT, R2, RZ, PT ;  /* 0x000000ff0200720b */ /* 0x000fe20003fc4000 */
[----:B------:R-:W-:Y:S01]  /*1130*/  @!P4 FADD R27, R27, R27 ;  /* 0x0000001b1b1bc221 */ /* 0x000fe20000000000 */
[----:B------:R-:W-:Y:S01]  /*1140*/  FSETP.GT.AND P4, PT, R21, 128, PT ;  /* 0x430000001500780b */ /* 0x000fe20003f84000 */
[----:B------:R-:W-:Y:S01]  /*1150*/  @!P5 FADD R24, R24, R24 ;  /* 0x000000181818d221 */ /* 0x000fe20000000000 */
[----:B------:R-:W-:Y:S02]  /*1160*/  FSEL R26, R2, R3, P6 ;  /* 0x00000003021a7208 */ /* 0x000fe40003000000 */
[C---:B------:R-:W-:Y:S01]  /*1170*/  FSETP.NEU.AND P6, PT, R10.reuse, RZ, PT ;  /* 0x000000ff0a00720b */ /* 0x040fe20003fcd000 */
[----:B------:R-:W1:Y:S01]  /*1180*/  LDC.64 R2, c[0x0][0x220] ;  /* 0x00008800ff027b82 */ /* 0x000e620000000a00 */
[----:B------:R-:W-:Y:S02]  /*1190*/  FSEL R27, R27, +INF , !P4 ;  /* 0x7f8000001b1b7808 */ /* 0x000fe40006000000 */
[----:B------:R-:W-:Y:S01]  /*11a0*/  FSETP.GEU.AND P4, PT, R21, -25, PT ;  /* 0xc1c800001500780b */ /* 0x000fe20003f8e000 */
[----:B------:R-:W-:Y:S01]  /*11b0*/  FADD R21, R10, R10 ;  /* 0x0000000a0a157221 */ /* 0x000fe20000000000 */
[----:B------:R-:W-:-:S02]  /*11c0*/  FSETP.GT.AND P5, PT, R25, 128, PT ;  /* 0x430000001900780b */ /* 0x000fc40003fa4000 */
[----:B--2---:R-:W-:Y:S02]  /*11d0*/  SEL R19, R4, RZ, P0 ;  /* 0x000000ff04137207 */ /* 0x004fe40000000000 */
[----:B------:R-:W-:Y:S02]  /*11e0*/  SEL R5, R5, RZ, P0 ;  /* 0x000000ff05057207 */ /* 0x000fe40000000000 */
[----:B------:R-:W-:Y:S02]  /*11f0*/  SEL R7, R7, RZ, P0 ;  /* 0x000000ff07077207 */ /* 0x000fe40000000000 */
[----:B------:R-:W-:Y:S02]  /*1200*/  @P6 FSEL R21, R27, -1, P4 ;  /* 0xbf8000001b156808 */ /* 0x000fe40002000000 */
[----:B------:R-:W-:Y:S02]  /*1210*/  FSETP.NEU.AND P4, PT, R11, RZ, PT ;  /* 0x000000ff0b00720b */ /* 0x000fe40003f8d000 */
[----:B------:R-:W-:-:S02]  /*1220*/  SEL R27, R6, RZ, P0 ;  /* 0x000000ff061b7207 */ /* 0x000fc40000000000 */
[----:B------:R-:W-:Y:S02]  /*1230*/  FSETP.GEU.AND P0, PT, R25, -25, PT ;  /* 0xc1c800001900780b */ /* 0x000fe40003f0e000 */
[----:B------:R-:W-:Y:S02]  /*1240*/  FSEL R24, R24, +INF , !P5 ;  /* 0x7f80000018187808 */ /* 0x000fe40006800000 */
[----:B------:R-:W-:Y:S01]  /*1250*/  SEL R5, R20, R5, !P1 ;  /* 0x0000000514057207 */ /* 0x000fe20004800000 */
[----:B-1----:R-:W-:Y:S01]  /*1260*/  IMAD.WIDE R2, R23, 0x4, R2 ;  /* 0x0000000417027825 */ /* 0x002fe200078e0202 */
[----:B------:R-:W-:Y:S02]  /*1270*/  FSEL R24, R24, -1, P0 ;  /* 0xbf80000018187808 */ /* 0x000fe40000000000 */
[----:B------:R-:W-:Y:S01]  /*1280*/  SEL R4, R22, R19, !P1 ;  /* 0x0000001316047207 */ /* 0x000fe20004800000 */
[----:B------:R-:W-:Y:S01]  /*1290*/  @!P4 FADD R24, R11, R11 ;  /* 0x0000000b0b18c221 */ /* 0x000fe20000000000 */
[----:B------:R-:W-:-:S02]  /*12a0*/  SEL R6, R26, R27, !P1 ;  /* 0x0000001b1a067207 */ /* 0x000fc40004800000 */
[----:B------:R-:W-:Y:S02]  /*12b0*/  SEL R7, R16, R7, !P1 ;  /* 0x0000000710077207 */ /* 0x000fe40004800000 */
[----:B------:R-:W-:Y:S02]  /*12c0*/  FSETP.GT.AND P1, PT, R10, RZ, PT ;  /* 0x000000ff0a00720b */ /* 0x000fe40003f24000 */
[C---:B------:R-:W-:Y:S01]  /*12d0*/  FSETP.GT.AND P6, PT, R8.reuse, RZ, PT ;  /* 0x000000ff0800720b */ /* 0x040fe20003fc4000 */
[----:B------:R-:W-:Y:S01]  /*12e0*/  STG.E.128 desc[UR4][R2.64], R4 ;  /* 0x0000000402007986 */ /* 0x000fe2000c101d04 */
[----:B------:R-:W-:Y:S02]  /*12f0*/  FSETP.GT.AND P5, PT, R9, RZ, PT ;  /* 0x000000ff0900720b */ /* 0x000fe40003fa4000 */
[----:B------:R-:W-:Y:S02]  /*1300*/  FSETP.GT.AND P0, PT, R11, RZ, PT ;  /* 0x000000ff0b00720b */ /* 0x000fe40003f04000 */
[----:B------:R-:W-:-:S02]  /*1310*/  FSEL R8, R8, R17, P6 ;  /* 0x0000001108087208 */ /* 0x000fc40003000000 */
[----:B------:R-:W-:Y:S02]  /*1320*/  FSEL R9, R9, R0, P5 ;  /* 0x0000000009097208 */ /* 0x000fe40002800000 */
[----:B------:R-:W-:Y:S02]  /*1330*/  FSEL R10, R10, R21, P1 ;  /* 0x000000150a0a7208 */ /* 0x000fe40000800000 */
[----:B------:R-:W-:Y:S02]  /*1340*/  FSEL R11, R11, R24, P0 ;  /* 0x000000180b0b7208 */ /* 0x000fe40000000000 */
[----:B---3--:R-:W-:Y:S02]  /*1350*/  @P2 SEL R8, R12, RZ, P3 ;  /* 0x000000ff0c082207 */ /* 0x008fe40001800000 */
[----:B------:R-:W-:Y:S02]  /*1360*/  @P2 SEL R9, R13, RZ, P3 ;  /* 0x000000ff0d092207 */ /* 0x000fe40001800000 */
[----:B------:R-:W-:-:S02]  /*1370*/  @P2 SEL R10, R14, RZ, P3 ;  /* 0x000000ff0e0a2207 */ /* 0x000fc40001800000 */
[----:B------:R-:W-:-:S05]  /*1380*/  @P2 SEL R11, R15, RZ, P3 ;  /* 0x000000ff0f0b2207 */ /* 0x000fca0001800000 */
[----:B------:R-:W-:Y:S01]  /*1390*/  STG.E.128 desc[UR4][R2.64+0x800], R8 ;  /* 0x0008000802007986 */ /* 0x000fe2000c101d04 */
[----:B------:R-:W-:Y:S05]  /*13a0*/  EXIT ;  /* 0x000000000000794d */ /* 0x000fea0003800000 */
.L_x_0:
[----:B------:R-:W-:-:S00]  /*13b0*/  BRA `(.L_x_0) ;  /* 0xfffffffc00fc7947 */ /* 0x000fc0000383ffff */
[----:B------:R-:W-:-:S00]  /*13c0*/  NOP ;  /* 0x0000000000007918 */ /* 0x000fc00000000000 */
        /* <DEDUP_REMOVED lines=11> */
.L_x_1:


//--------------------- .nv.global.init           --------------------------
	.section	.nv.global.init,"aw",@progbits
.nv.global.init:
	.type		_$_str,@object
	.size		_$_str,(.L_0 - _$_str)
_$_str:
        /*0000*/ 	.byte	0x5f, 0x5f, 0x43, 0x55, 0x44, 0x41, 0x5f, 0x46, 0x54, 0x5a, 0x00
.L_0:


//--------------------- .nv.constant0.triton_poi_fused_cat_8 --------------------------
	.section	.nv.constant0.triton_poi_fused_cat_8,"a",@progbits
	.sectionflags	@""
	.align	4
.nv.constant0.triton_poi_fused_cat_8:
	.zero		556
